
.version 3.1
.target sm_20
.address_size 64


.visible .entry vadd(
	.param .u64 vadd_param_0,
	.param .u64 vadd_param_1,
	.param .u64 vadd_param_2
)
{
	.reg .s32 	%r<8>;
	.reg .f32 	%f<4>;
	.reg .s64 	%rd<11>;


	ld.param.u64 	%rd1, [vadd_param_0];
	ld.param.u64 	%rd2, [vadd_param_1];
	ld.param.u64 	%rd3, [vadd_param_2];
	cvta.to.global.u64 	%rd4, %rd3;
	mov.u32 	%r1, %ntid.x;
	mov.u32 	%r2, %ctaid.x;
	mov.u32 	%r3, %tid.x;
	mad.lo.s32 	%r4, %r1, %r2, %r3;
	cvta.to.global.u64 	%rd5, %rd1;
	mul.wide.s32 	%rd6, %r4, 4;
	add.s64 	%rd7, %rd5, %rd6;
	cvta.to.global.u64 	%rd8, %rd2;
	add.s64 	%rd9, %rd8, %rd6;
	ld.global.f32 	%f1, [%rd9];
	ld.global.f32 	%f2, [%rd7];
	add.f32 	%f3, %f2, %f1;
	add.s64 	%rd10, %rd4, %rd6;
	st.global.f32 	[%rd10], %f3;
	ret;
}

.visible .entry vsub(
	.param .u64 vsub_param_0,
	.param .u64 vsub_param_1,
	.param .u64 vsub_param_2
)
{
	.reg .s32 	%r<8>;
	.reg .f32 	%f<4>;
	.reg .s64 	%rd<11>;


	ld.param.u64 	%rd1, [vsub_param_0];
	ld.param.u64 	%rd2, [vsub_param_1];
	ld.param.u64 	%rd3, [vsub_param_2];
	cvta.to.global.u64 	%rd4, %rd3;
	mov.u32 	%r1, %ntid.x;
	mov.u32 	%r2, %ctaid.x;
	mov.u32 	%r3, %tid.x;
	mad.lo.s32 	%r4, %r1, %r2, %r3;
	cvta.to.global.u64 	%rd5, %rd1;
	mul.wide.s32 	%rd6, %r4, 4;
	add.s64 	%rd7, %rd5, %rd6;
	cvta.to.global.u64 	%rd8, %rd2;
	add.s64 	%rd9, %rd8, %rd6;
	ld.global.f32 	%f1, [%rd9];
	ld.global.f32 	%f2, [%rd7];
	sub.f32 	%f3, %f2, %f1;
	add.s64 	%rd10, %rd4, %rd6;
	st.global.f32 	[%rd10], %f3;
	ret;
}

.visible .entry vmul(
	.param .u64 vmul_param_0,
	.param .u64 vmul_param_1,
	.param .u64 vmul_param_2
)
{
	.reg .s32 	%r<8>;
	.reg .f32 	%f<4>;
	.reg .s64 	%rd<11>;


	ld.param.u64 	%rd1, [vmul_param_0];
	ld.param.u64 	%rd2, [vmul_param_1];
	ld.param.u64 	%rd3, [vmul_param_2];
	cvta.to.global.u64 	%rd4, %rd3;
	mov.u32 	%r1, %ntid.x;
	mov.u32 	%r2, %ctaid.x;
	mov.u32 	%r3, %tid.x;
	mad.lo.s32 	%r4, %r1, %r2, %r3;
	cvta.to.global.u64 	%rd5, %rd1;
	mul.wide.s32 	%rd6, %r4, 4;
	add.s64 	%rd7, %rd5, %rd6;
	cvta.to.global.u64 	%rd8, %rd2;
	add.s64 	%rd9, %rd8, %rd6;
	ld.global.f32 	%f1, [%rd9];
	ld.global.f32 	%f2, [%rd7];
	mul.f32 	%f3, %f2, %f1;
	add.s64 	%rd10, %rd4, %rd6;
	st.global.f32 	[%rd10], %f3;
	ret;
}

.visible .entry vdiv(
	.param .u64 vdiv_param_0,
	.param .u64 vdiv_param_1,
	.param .u64 vdiv_param_2
)
{
	.reg .s32 	%r<8>;
	.reg .f32 	%f<4>;
	.reg .s64 	%rd<11>;


	ld.param.u64 	%rd1, [vdiv_param_0];
	ld.param.u64 	%rd2, [vdiv_param_1];
	ld.param.u64 	%rd3, [vdiv_param_2];
	cvta.to.global.u64 	%rd4, %rd3;
	mov.u32 	%r1, %ntid.x;
	mov.u32 	%r2, %ctaid.x;
	mov.u32 	%r3, %tid.x;
	mad.lo.s32 	%r4, %r1, %r2, %r3;
	cvta.to.global.u64 	%rd5, %rd1;
	mul.wide.s32 	%rd6, %r4, 4;
	add.s64 	%rd7, %rd5, %rd6;
	cvta.to.global.u64 	%rd8, %rd2;
	add.s64 	%rd9, %rd8, %rd6;
	ld.global.f32 	%f1, [%rd9];
	ld.global.f32 	%f2, [%rd7];
	div.rn.f32 	%f3, %f2, %f1;
	add.s64 	%rd10, %rd4, %rd6;
	st.global.f32 	[%rd10], %f3;
	ret;
}




// ===== COMPILED SASS (sm_100) =====

	.target	sm_100

	.elftype	@"ET_EXEC"


//--------------------- .note.nv.tkinfo           --------------------------
	.section	.note.nv.tkinfo,"",@"SHT_NOTE"
	.sectionflags	@"SHF_NOTE_NV_TKINFO"
	.tkinfo
        /*0018*/ 	.word	0x00000002
        /*0030*/ 	.string	""
        /*0030*/ 	.string	"ptxas"
        /*0030*/ 	.string	"Cuda compilation tools, release 13.0, V13.0.88"
        /*0030*/ 	.string	"Build cuda_13.0.r13.0/compiler.36424714_0"
        /*0030*/ 	.string	"-arch sm_100 "



//--------------------- .note.nv.cuinfo           --------------------------
	.section	.note.nv.cuinfo,"",@"SHT_NOTE"
	.sectionflags	@"SHF_NOTE_NV_CUINFO"
        /*0018*/ 	.short	0x0002
        /*001a*/ 	.short	0x0014
        /*001c*/ 	.short	0x0082
	.zero		2


//--------------------- .nv.info                  --------------------------
	.section	.nv.info,"",@"SHT_CUDA_INFO"
	.align	4


	//----- nvinfo : EIATTR_REGCOUNT
	.align		4
        /*0000*/ 	.byte	0x04, 0x2f
        /*0002*/ 	.short	(.L_1 - .L_0)
	.align		4
.L_0:
        /*0004*/ 	.word	index@(vadd)
        /*0008*/ 	.word	0x0000000c


	//----- nvinfo : EIATTR_FRAME_SIZE
	.align		4
.L_1:
        /*000c*/ 	.byte	0x04, 0x11
        /*000e*/ 	.short	(.L_3 - .L_2)
	.align		4
.L_2:
        /*0010*/ 	.word	index@(vadd)
        /*0014*/ 	.word	0x00000000


	//----- nvinfo : EIATTR_REGCOUNT
	.align		4
.L_3:
        /*0018*/ 	.byte	0x04, 0x2f
        /*001a*/ 	.short	(.L_5 - .L_4)
	.align		4
.L_4:
        /*001c*/ 	.word	index@(vsub)
        /*0020*/ 	.word	0x0000000c


	//----- nvinfo : EIATTR_FRAME_SIZE
	.align		4
.L_5:
        /*0024*/ 	.byte	0x04, 0x11
        /*0026*/ 	.short	(.L_7 - .L_6)
	.align		4
.L_6:
        /*0028*/ 	.word	index@(vsub)
        /*002c*/ 	.word	0x00000000


	//----- nvinfo : EIATTR_REGCOUNT
	.align		4
.L_7:
        /*0030*/ 	.byte	0x04, 0x2f
        /*0032*/ 	.short	(.L_9 - .L_8)
	.align		4
.L_8:
        /*0034*/ 	.word	index@(vmul)
        /*0038*/ 	.word	0x0000000c


	//----- nvinfo : EIATTR_FRAME_SIZE
	.align		4
.L_9:
        /*003c*/ 	.byte	0x04, 0x11
        /*003e*/ 	.short	(.L_11 - .L_10)
	.align		4
.L_10:
        /*0040*/ 	.word	index@(vmul)
        /*0044*/ 	.word	0x00000000


	//----- nvinfo : EIATTR_REGCOUNT
	.align		4
.L_11:
        /*0048*/ 	.byte	0x04, 0x2f
        /*004a*/ 	.short	(.L_13 - .L_12)
	.align		4
.L_12:
        /*004c*/ 	.word	index@(vdiv)
        /*0050*/ 	.word	0x00000010


	//----- nvinfo : EIATTR_FRAME_SIZE
	.align		4
.L_13:
        /*0054*/ 	.byte	0x04, 0x11
        /*0056*/ 	.short	(.L_15 - .L_14)
	.align		4
.L_14:
        /*0058*/ 	.word	index@($__internal_0_$__cuda_sm3x_div_rn_noftz_f32_slowpath)
        /*005c*/ 	.word	0x00000000


	//----- nvinfo : EIATTR_FRAME_SIZE
	.align		4
.L_15:
        /*0060*/ 	.byte	0x04, 0x11
        /*0062*/ 	.short	(.L_17 - .L_16)
	.align		4
.L_16:
        /*0064*/ 	.word	index@(vdiv)
        /*0068*/ 	.word	0x00000000


	//----- nvinfo : EIATTR_MIN_STACK_SIZE
	.align		4
.L_17:
        /*006c*/ 	.byte	0x04, 0x12
        /*006e*/ 	.short	(.L_19 - .L_18)
	.align		4
.L_18:
        /*0070*/ 	.word	index@(vdiv)
        /*0074*/ 	.word	0x00000000


	//----- nvinfo : EIATTR_MIN_STACK_SIZE
	.align		4
.L_19:
        /*0078*/ 	.byte	0x04, 0x12
        /*007a*/ 	.short	(.L_21 - .L_20)
	.align		4
.L_20:
        /*007c*/ 	.word	index@(vmul)
        /*0080*/ 	.word	0x00000000


	//----- nvinfo : EIATTR_MIN_STACK_SIZE
	.align		4
.L_21:
        /*0084*/ 	.byte	0x04, 0x12
        /*0086*/ 	.short	(.L_23 - .L_22)
	.align		4
.L_22:
        /*0088*/ 	.word	index@(vsub)
        /*008c*/ 	.word	0x00000000


	//----- nvinfo : EIATTR_MIN_STACK_SIZE
	.align		4
.L_23:
        /*0090*/ 	.byte	0x04, 0x12
        /*0092*/ 	.short	(.L_25 - .L_24)
	.align		4
.L_24:
        /*0094*/ 	.word	index@(vadd)
        /*0098*/ 	.word	0x00000000
.L_25:


//--------------------- .nv.compat                --------------------------
	.section	.nv.compat,"",@"SHT_CUDA_COMPAT_INFO"
	.align	4
        /*0000*/ 	.byte	0x02, 0x09, 0x00, 0x00, 0x02, 0x02, 0x01, 0x00, 0x02, 0x05, 0x05, 0x00, 0x03, 0x07, 0x01, 0x01
        /*0010*/ 	.byte	0x02, 0x03, 0x00, 0x00, 0x02, 0x06, 0x01, 0x00, 0x04, 0x0b, 0x08, 0x00, 0x01, 0x00, 0x00, 0x00
        /*0020*/ 	.byte	0x00, 0x00, 0x00, 0x00


//--------------------- .nv.info.vdiv             --------------------------
	.section	.nv.info.vdiv,"",@"SHT_CUDA_INFO"
	.sectionflags	@""
	.align	4


	//----- nvinfo : EIATTR_CUDA_API_VERSION
	.align		4
        /*0000*/ 	.byte	0x04, 0x37
        /*0002*/ 	.short	(.L_27 - .L_26)
.L_26:
        /*0004*/ 	.word	0x00000082


	//----- nvinfo : EIATTR_KPARAM_INFO
	.align		4
.L_27:
        /*0008*/ 	.byte	0x04, 0x17
        /*000a*/ 	.short	(.L_29 - .L_28)
.L_28:
        /*000c*/ 	.word	0x00000000
        /*0010*/ 	.short	0x0002
        /*0012*/ 	.short	0x0010
        /*0014*/ 	.byte	0x00, 0xf0, 0x21, 0x00


	//----- nvinfo : EIATTR_KPARAM_INFO
	.align		4
.L_29:
        /*0018*/ 	.byte	0x04, 0x17
        /*001a*/ 	.short	(.L_31 - .L_30)
.L_30:
        /*001c*/ 	.word	0x00000000
        /*0020*/ 	.short	0x0001
        /*0022*/ 	.short	0x0008
        /*0024*/ 	.byte	0x00, 0xf0, 0x21, 0x00


	//----- nvinfo : EIATTR_KPARAM_INFO
	.align		4
.L_31:
        /*0028*/ 	.byte	0x04, 0x17
        /*002a*/ 	.short	(.L_33 - .L_32)
.L_32:
        /*002c*/ 	.word	0x00000000
        /*0030*/ 	.short	0x0000
        /*0032*/ 	.short	0x0000
        /*0034*/ 	.byte	0x00, 0xf0, 0x21, 0x00


	//----- nvinfo : EIATTR_SPARSE_MMA_MASK
	.align		4
.L_33:
        /*0038*/ 	.byte	0x03, 0x50
        /*003a*/ 	.short	0x0000


	//----- nvinfo : EIATTR_MAXREG_COUNT
	.align		4
        /*003c*/ 	.byte	0x03, 0x1b
        /*003e*/ 	.short	0x00ff


	//----- nvinfo : EIATTR_MERCURY_ISA_VERSION
	.align		4
        /*0040*/ 	.byte	0x03, 0x5f
        /*0042*/ 	.short	0x0101


	//----- nvinfo : EIATTR_VRC_CTA_INIT_COUNT
	.align		4
        /*0044*/ 	.byte	0x02, 0x4a
	.zero		1
	.zero		1


	//----- nvinfo : EIATTR_EXIT_INSTR_OFFSETS
	.align		4
        /*0048*/ 	.byte	0x04, 0x1c
        /*004a*/ 	.short	(.L_35 - .L_34)


	//   ....[0]....
.L_34:
        /*004c*/ 	.word	0x000001c0


	//----- nvinfo : EIATTR_CRS_STACK_SIZE
	.align		4
.L_35:
        /*0050*/ 	.byte	0x04, 0x1e
        /*0052*/ 	.short	(.L_37 - .L_36)
.L_36:
        /*0054*/ 	.word	0x00000000


	//----- nvinfo : EIATTR_CBANK_PARAM_SIZE
	.align		4
.L_37:
        /*0058*/ 	.byte	0x03, 0x19
        /*005a*/ 	.short	0x0018


	//----- nvinfo : EIATTR_PARAM_CBANK
	.align		4
        /*005c*/ 	.byte	0x04, 0x0a
        /*005e*/ 	.short	(.L_39 - .L_38)
	.align		4
.L_38:
        /*0060*/ 	.word	index@(.nv.constant0.vdiv)
        /*0064*/ 	.short	0x0380
        /*0066*/ 	.short	0x0018


	//----- nvinfo : EIATTR_SW_WAR
	.align		4
.L_39:
        /*0068*/ 	.byte	0x04, 0x36
        /*006a*/ 	.short	(.L_41 - .L_40)
.L_40:
        /*006c*/ 	.word	0x00000008
.L_41:


//--------------------- .nv.info.vmul             --------------------------
	.section	.nv.info.vmul,"",@"SHT_CUDA_INFO"
	.sectionflags	@""
	.align	4


	//----- nvinfo : EIATTR_CUDA_API_VERSION
	.align		4
        /*0000*/ 	.byte	0x04, 0x37
        /*0002*/ 	.short	(.L_43 - .L_42)
.L_42:
        /*0004*/ 	.word	0x00000082


	//----- nvinfo : EIATTR_KPARAM_INFO
	.align		4
.L_43:
        /*0008*/ 	.byte	0x04, 0x17
        /*000a*/ 	.short	(.L_45 - .L_44)
.L_44:
        /*000c*/ 	.word	0x00000000
        /*0010*/ 	.short	0x0002
        /*0012*/ 	.short	0x0010
        /*0014*/ 	.byte	0x00, 0xf0, 0x21, 0x00


	//----- nvinfo : EIATTR_KPARAM_INFO
	.align		4
.L_45:
        /*0018*/ 	.byte	0x04, 0x17
        /*001a*/ 	.short	(.L_47 - .L_46)
.L_46:
        /*001c*/ 	.word	0x00000000
        /*0020*/ 	.short	0x0001
        /*0022*/ 	.short	0x0008
        /*0024*/ 	.byte	0x00, 0xf0, 0x21, 0x00


	//----- nvinfo : EIATTR_KPARAM_INFO
	.align		4
.L_47:
        /*0028*/ 	.byte	0x04, 0x17
        /*002a*/ 	.short	(.L_49 - .L_48)
.L_48:
        /*002c*/ 	.word	0x00000000
        /*0030*/ 	.short	0x0000
        /*0032*/ 	.short	0x0000
        /*0034*/ 	.byte	0x00, 0xf0, 0x21, 0x00


	//----- nvinfo : EIATTR_SPARSE_MMA_MASK
	.align		4
.L_49:
        /*0038*/ 	.byte	0x03, 0x50
        /*003a*/ 	.short	0x0000


	//----- nvinfo : EIATTR_MAXREG_COUNT
	.align		4
        /*003c*/ 	.byte	0x03, 0x1b
        /*003e*/ 	.short	0x00ff


	//----- nvinfo : EIATTR_MERCURY_ISA_VERSION
	.align		4
        /*0040*/ 	.byte	0x03, 0x5f
        /*0042*/ 	.short	0x0101


	//----- nvinfo : EIATTR_VRC_CTA_INIT_COUNT
	.align		4
        /*0044*/ 	.byte	0x02, 0x4a
	.zero		1
	.zero		1


	//----- nvinfo : EIATTR_EXIT_INSTR_OFFSETS
	.align		4
        /*0048*/ 	.byte	0x04, 0x1c
        /*004a*/ 	.short	(.L_51 - .L_50)


	//   ....[0]....
.L_50:
        /*004c*/ 	.word	0x00000100


	//----- nvinfo : EIATTR_CBANK_PARAM_SIZE
	.align		4
.L_51:
        /*0050*/ 	.byte	0x03, 0x19
        /*0052*/ 	.short	0x0018


	//----- nvinfo : EIATTR_PARAM_CBANK
	.align		4
        /*0054*/ 	.byte	0x04, 0x0a
        /*0056*/ 	.short	(.L_53 - .L_52)
	.align		4
.L_52:
        /*0058*/ 	.word	index@(.nv.constant0.vmul)
        /*005c*/ 	.short	0x0380
        /*005e*/ 	.short	0x0018


	//----- nvinfo : EIATTR_SW_WAR
	.align		4
.L_53:
        /*0060*/ 	.byte	0x04, 0x36
        /*0062*/ 	.short	(.L_55 - .L_54)
.L_54:
        /*0064*/ 	.word	0x00000008
.L_55:


//--------------------- .nv.info.vsub             --------------------------
	.section	.nv.info.vsub,"",@"SHT_CUDA_INFO"
	.sectionflags	@""
	.align	4


	//----- nvinfo : EIATTR_CUDA_API_VERSION
	.align		4
        /*0000*/ 	.byte	0x04, 0x37
        /*0002*/ 	.short	(.L_57 - .L_56)
.L_56:
        /*0004*/ 	.word	0x00000082


	//----- nvinfo : EIATTR_KPARAM_INFO
	.align		4
.L_57:
        /*0008*/ 	.byte	0x04, 0x17
        /*000a*/ 	.short	(.L_59 - .L_58)
.L_58:
        /*000c*/ 	.word	0x00000000
        /*0010*/ 	.short	0x0002
        /*0012*/ 	.short	0x0010
        /*0014*/ 	.byte	0x00, 0xf0, 0x21, 0x00


	//----- nvinfo : EIATTR_KPARAM_INFO
	.align		4
.L_59:
        /*0018*/ 	.byte	0x04, 0x17
        /*001a*/ 	.short	(.L_61 - .L_60)
.L_60:
        /*001c*/ 	.word	0x00000000
        /*0020*/ 	.short	0x0001
        /*0022*/ 	.short	0x0008
        /*0024*/ 	.byte	0x00, 0xf0, 0x21, 0x00


	//----- nvinfo : EIATTR_KPARAM_INFO
	.align		4
.L_61:
        /*0028*/ 	.byte	0x04, 0x17
        /*002a*/ 	.short	(.L_63 - .L_62)
.L_62:
        /*002c*/ 	.word	0x00000000
        /*0030*/ 	.short	0x0000
        /*0032*/ 	.short	0x0000
        /*0034*/ 	.byte	0x00, 0xf0, 0x21, 0x00


	//----- nvinfo : EIATTR_SPARSE_MMA_MASK
	.align		4
.L_63:
        /*0038*/ 	.byte	0x03, 0x50
        /*003a*/ 	.short	0x0000


	//----- nvinfo : EIATTR_MAXREG_COUNT
	.align		4
        /*003c*/ 	.byte	0x03, 0x1b
        /*003e*/ 	.short	0x00ff


	//----- nvinfo : EIATTR_MERCURY_ISA_VERSION
	.align		4
        /*0040*/ 	.byte	0x03, 0x5f
        /*0042*/ 	.short	0x0101


	//----- nvinfo : EIATTR_VRC_CTA_INIT_COUNT
	.align		4
        /*0044*/ 	.byte	0x02, 0x4a
	.zero		1
	.zero		1


	//----- nvinfo : EIATTR_EXIT_INSTR_OFFSETS
	.align		4
        /*0048*/ 	.byte	0x04, 0x1c
        /*004a*/ 	.short	(.L_65 - .L_64)


	//   ....[0]....
.L_64:
        /*004c*/ 	.word	0x00000100


	//----- nvinfo : EIATTR_CBANK_PARAM_SIZE
	.align		4
.L_65:
        /*0050*/ 	.byte	0x03, 0x19
        /*0052*/ 	.short	0x0018


	//----- nvinfo : EIATTR_PARAM_CBANK
	.align		4
        /*0054*/ 	.byte	0x04, 0x0a
        /*0056*/ 	.short	(.L_67 - .L_66)
	.align		4
.L_66:
        /*0058*/ 	.word	index@(.nv.constant0.vsub)
        /*005c*/ 	.short	0x0380
        /*005e*/ 	.short	0x0018


	//----- nvinfo : EIATTR_SW_WAR
	.align		4
.L_67:
        /*0060*/ 	.byte	0x04, 0x36
        /*0062*/ 	.short	(.L_69 - .L_68)
.L_68:
        /*0064*/ 	.word	0x00000008
.L_69:


//--------------------- .nv.info.vadd             --------------------------
	.section	.nv.info.vadd,"",@"SHT_CUDA_INFO"
	.sectionflags	@""
	.align	4


	//----- nvinfo : EIATTR_CUDA_API_VERSION
	.align		4
        /*0000*/ 	.byte	0x04, 0x37
        /*0002*/ 	.short	(.L_71 - .L_70)
.L_70:
        /*0004*/ 	.word	0x00000082


	//----- nvinfo : EIATTR_KPARAM_INFO
	.align		4
.L_71:
        /*0008*/ 	.byte	0x04, 0x17
        /*000a*/ 	.short	(.L_73 - .L_72)
.L_72:
        /*000c*/ 	.word	0x00000000
        /*0010*/ 	.short	0x0002
        /*0012*/ 	.short	0x0010
        /*0014*/ 	.byte	0x00, 0xf0, 0x21, 0x00


	//----- nvinfo : EIATTR_KPARAM_INFO
	.align		4
.L_73:
        /*0018*/ 	.byte	0x04, 0x17
        /*001a*/ 	.short	(.L_75 - .L_74)
.L_74:
        /*001c*/ 	.word	0x00000000
        /*0020*/ 	.short	0x0001
        /*0022*/ 	.short	0x0008
        /*0024*/ 	.byte	0x00, 0xf0, 0x21, 0x00


	//----- nvinfo : EIATTR_KPARAM_INFO
	.align		4
.L_75:
        /*0028*/ 	.byte	0x04, 0x17
        /*002a*/ 	.short	(.L_77 - .L_76)
.L_76:
        /*002c*/ 	.word	0x00000000
        /*0030*/ 	.short	0x0000
        /*0032*/ 	.short	0x0000
        /*0034*/ 	.byte	0x00, 0xf0, 0x21, 0x00


	//----- nvinfo : EIATTR_SPARSE_MMA_MASK
	.align		4
.L_77:
        /*0038*/ 	.byte	0x03, 0x50
        /*003a*/ 	.short	0x0000


	//----- nvinfo : EIATTR_MAXREG_COUNT
	.align		4
        /*003c*/ 	.byte	0x03, 0x1b
        /*003e*/ 	.short	0x00ff


	//----- nvinfo : EIATTR_MERCURY_ISA_VERSION
	.align		4
        /*0040*/ 	.byte	0x03, 0x5f
        /*0042*/ 	.short	0x0101


	//----- nvinfo : EIATTR_VRC_CTA_INIT_COUNT
	.align		4
        /*0044*/ 	.byte	0x02, 0x4a
	.zero		1
	.zero		1


	//----- nvinfo : EIATTR_EXIT_INSTR_OFFSETS
	.align		4
        /*0048*/ 	.byte	0x04, 0x1c
        /*004a*/ 	.short	(.L_79 - .L_78)


	//   ....[0]....
.L_78:
        /*004c*/ 	.word	0x00000100


	//----- nvinfo : EIATTR_CBANK_PARAM_SIZE
	.align		4
.L_79:
        /*0050*/ 	.byte	0x03, 0x19
        /*0052*/ 	.short	0x0018


	//----- nvinfo : EIATTR_PARAM_CBANK
	.align		4
        /*0054*/ 	.byte	0x04, 0x0a
        /*0056*/ 	.short	(.L_81 - .L_80)
	.align		4
.L_80:
        /*0058*/ 	.word	index@(.nv.constant0.vadd)
        /*005c*/ 	.short	0x0380
        /*005e*/ 	.short	0x0018


	//----- nvinfo : EIATTR_SW_WAR
	.align		4
.L_81:
        /*0060*/ 	.byte	0x04, 0x36
        /*0062*/ 	.short	(.L_83 - .L_82)
.L_82:
        /*0064*/ 	.word	0x00000008
.L_83:


//--------------------- .nv.callgraph             --------------------------
	.section	.nv.callgraph,"",@"SHT_CUDA_CALLGRAPH"
	.align	4
	.sectionentsize	8
	.align		4
        /*0000*/ 	.word	0x00000000
	.align		4
        /*0004*/ 	.word	0xffffffff
	.align		4
        /*0008*/ 	.word	0x00000000
	.align		4
        /*000c*/ 	.word	0xfffffffe
	.align		4
        /*0010*/ 	.word	0x00000000
	.align		4
        /*0014*/ 	.word	0xfffffffd
	.align		4
        /*0018*/ 	.word	0x00000000
	.align		4
        /*001c*/ 	.word	0xfffffffc


//--------------------- .text.vdiv                --------------------------
	.section	.text.vdiv,"ax",@progbits
	.align	128
        .global         vdiv
        .type           vdiv,@function
        .size           vdiv,(.L_x_17 - vdiv)
        .other          vdiv,@"STO_CUDA_ENTRY STV_DEFAULT"
vdiv:
.text.vdiv:
[----:B------:R-:W-:Y:S01]  /*0000*/  LDC R1, c[0x0][0x37c] ;  /* 0x0000df00ff017b82 */ /* 0x000fe20000000800 */
[----:B------:R-:W0:Y:S07]  /*0010*/  S2R R2, SR_CTAID.X ;  /* 0x0000000000027919 */ /* 0x000e2e0000002500 */
[----:B------:R-:W1:Y:S01]  /*0020*/  LDC.64 R6, c[0x0][0x388] ;  /* 0x0000e200ff067b82 */ /* 0x000e620000000a00 */
[----:B------:R-:W0:Y:S01]  /*0030*/  LDCU UR6, c[0x0][0x360] ;  /* 0x00006c00ff0677ac */ /* 0x000e220008000800 */
[----:B------:R-:W0:Y:S01]  /*0040*/  S2R R3, SR_TID.X ;  /* 0x0000000000037919 */ /* 0x000e220000002100 */
[----:B------:R-:W2:Y:S05]  /*0050*/  LDCU.64 UR4, c[0x0][0x358] ;  /* 0x00006b00ff0477ac */ /* 0x000eaa0008000a00 */
[----:B------:R-:W3:Y:S01]  /*0060*/  LDC.64 R4, c[0x0][0x380] ;  /* 0x0000e000ff047b82 */ /* 0x000ee20000000a00 */
[----:B0-----:R-:W-:-:S04]  /*0070*/  IMAD R2, R2, UR6, R3 ;  /* 0x0000000602027c24 */ /* 0x001fc8000f8e0203 */
[----:B-1----:R-:W-:-:S05]  /*0080*/  IMAD.WIDE R6, R2, 0x4, R6 ;  /* 0x0000000402067825 */ /* 0x002fca00078e0206 */
[----:B--2---:R-:W2:Y:S01]  /*0090*/  LDG.E R3, desc[UR4][R6.64] ;  /* 0x0000000406037981 */ /* 0x004ea2000c1e1900 */
[----:B---3--:R-:W-:-:S05]  /*00a0*/  IMAD.WIDE R4, R2, 0x4, R4 ;  /* 0x0000000402047825 */ /* 0x008fca00078e0204 */
[----:B------:R-:W3:Y:S01]  /*00b0*/  LDG.E R0, desc[UR4][R4.64] ;  /* 0x0000000404007981 */ /* 0x000ee2000c1e1900 */
[----:B------:R-:W-:Y:S01]  /*00c0*/  BSSY.RECONVERGENT B0, `(.L_x_0) ;  /* 0x000000c000007945 */ /* 0x000fe20003800200 */
[----:B--2---:R-:W0:Y:S08]  /*00d0*/  MUFU.RCP R8, R3 ;  /* 0x0000000300087308 */ /* 0x004e300000001000 */
[----:B---3--:R-:W1:Y:S01]  /*00e0*/  FCHK P0, R0, R3 ;  /* 0x0000000300007302 */ /* 0x008e620000000000 */
[----:B0-----:R-:W-:-:S04]  /*00f0*/  FFMA R9, -R3, R8, 1 ;  /* 0x3f80000003097423 */ /* 0x001fc80000000108 */
[----:B------:R-:W-:-:S04]  /*0100*/  FFMA R9, R8, R9, R8 ;  /* 0x0000000908097223 */ /* 0x000fc80000000008 */
[----:B------:R-:W-:-:S04]  /*0110*/  FFMA R8, R0, R9, RZ ;  /* 0x0000000900087223 */ /* 0x000fc800000000ff */
[----:B------:R-:W-:-:S04]  /*0120*/  FFMA R10, -R3, R8, R0 ;  /* 0x00000008030a7223 */ /* 0x000fc80000000100 */
[----:B------:R-:W-:Y:S01]  /*0130*/  FFMA R9, R9, R10, R8 ;  /* 0x0000000a09097223 */ /* 0x000fe20000000008 */
[----:B-1----:R-:W-:Y:S06]  /*0140*/  @!P0 BRA `(.L_x_1) ;  /* 0x00000000000c8947 */ /* 0x002fec0003800000 */
[----:B------:R-:W-:-:S07]  /*0150*/  MOV R4, 0x170 ;  /* 0x0000017000047802 */ /* 0x000fce0000000f00 */
[----:B------:R-:W-:Y:S05]  /*0160*/  CALL.REL.NOINC `($__internal_0_$__cuda_sm3x_div_rn_noftz_f32_slowpath) ;  /* 0x0000000000187944 */ /* 0x000fea0003c00000 */
[----:B------:R-:W-:-:S07]  /*0170*/  IMAD.MOV.U32 R9, RZ, RZ, R0 ;  /* 0x000000ffff097224 */ /* 0x000fce00078e0000 */
.L_x_1:
[----:B------:R-:W-:Y:S05]  /*0180*/  BSYNC.RECONVERGENT B0 ;  /* 0x0000000000007941 */ /* 0x000fea0003800200 */
.L_x_0:
[----:B------:R-:W0:Y:S02]  /*0190*/  LDC.64 R4, c[0x0][0x390] ;  /* 0x0000e400ff047b82 */ /* 0x000e240000000a00 */
[----:B0-----:R-:W-:-:S05]  /*01a0*/  IMAD.WIDE R2, R2, 0x4, R4 ;  /* 0x0000000402027825 */ /* 0x001fca00078e0204 */
[----:B------:R-:W-:Y:S01]  /*01b0*/  STG.E desc[UR4][R2.64], R9 ;  /* 0x0000000902007986 */ /* 0x000fe2000c101904 */
[----:B------:R-:W-:Y:S05]  /*01c0*/  EXIT ;  /* 0x000000000000794d */ /* 0x000fea0003800000 */
        .weak           $__internal_0_$__cuda_sm3x_div_rn_noftz_f32_slowpath
        .type           $__internal_0_$__cuda_sm3x_div_rn_noftz_f32_slowpath,@function
        .size           $__internal_0_$__cuda_sm3x_div_rn_noftz_f32_slowpath,(.L_x_17 - $__internal_0_$__cuda_sm3x_div_rn_noftz_f32_slowpath)
$__internal_0_$__cuda_sm3x_div_rn_noftz_f32_slowpath:
[--C-:B------:R-:W-:Y:S01]  /*01d0*/  SHF.R.U32.HI R6, RZ, 0x17, R3.reuse ;  /* 0x00000017ff067819 */ /* 0x100fe20000011603 */
[----:B------:R-:W-:Y:S01]  /*01e0*/  BSSY.RECONVERGENT B1, `(.L_x_2) ;  /* 0x0000064000017945 */ /* 0x000fe20003800200 */
[--C-:B------:R-:W-:Y:S01]  /*01f0*/  SHF.R.U32.HI R5, RZ, 0x17, R0.reuse ;  /* 0x00000017ff057819 */ /* 0x100fe20000011600 */
[----:B------:R-:W-:Y:S01]  /*0200*/  IMAD.MOV.U32 R7, RZ, RZ, R0 ;  /* 0x000000ffff077224 */ /* 0x000fe200078e0000 */
[----:B------:R-:W-:Y:S01]  /*0210*/  LOP3.LUT R6, R6, 0xff, RZ, 0xc0, !PT ;  /* 0x000000ff06067812 */ /* 0x000fe200078ec0ff */
[----:B------:R-:W-:Y:S01]  /*0220*/  IMAD.MOV.U32 R8, RZ, RZ, R3 ;  /* 0x000000ffff087224 */ /* 0x000fe200078e0003 */
[----:B------:R-:W-:-:S03]  /*0230*/  LOP3.LUT R5, R5, 0xff, RZ, 0xc0, !PT ;  /* 0x000000ff05057812 */ /* 0x000fc600078ec0ff */
[----:B------:R-:W-:Y:S02]  /*0240*/  VIADD R11, R6, 0xffffffff ;  /* 0xffffffff060b7836 */ /* 0x000fe40000000000 */
[----:B------:R-:W-:-:S03]  /*0250*/  VIADD R10, R5, 0xffffffff ;  /* 0xffffffff050a7836 */ /* 0x000fc60000000000 */
[----:B------:R-:W-:-:S04]  /*0260*/  ISETP.GT.U32.AND P0, PT, R11, 0xfd, PT ;  /* 0x000000fd0b00780c */ /* 0x000fc80003f04070 */
[----:B------:R-:W-:-:S13]  /*0270*/  ISETP.GT.U32.OR P0, PT, R10, 0xfd, P0 ;  /* 0x000000fd0a00780c */ /* 0x000fda0000704470 */
[----:B------:R-:W-:Y:S01]  /*0280*/  @!P0 IMAD.MOV.U32 R9, RZ, RZ, RZ ;  /* 0x000000ffff098224 */ /* 0x000fe200078e00ff */
[----:B------:R-:W-:Y:S06]  /*0290*/  @!P0 BRA `(.L_x_3) ;  /* 0x00000000005c8947 */ /* 0x000fec0003800000 */
[----:B------:R-:W-:Y:S02]  /*02a0*/  FSETP.GTU.FTZ.AND P0, PT, |R0|, +INF , PT ;  /* 0x7f8000000000780b */ /* 0x000fe40003f1c200 */
[----:B------:R-:W-:-:S04]  /*02b0*/  FSETP.GTU.FTZ.AND P1, PT, |R3|, +INF , PT ;  /* 0x7f8000000300780b */ /* 0x000fc80003f3c200 */
[----:B------:R-:W-:-:S13]  /*02c0*/  PLOP3.LUT P0, PT, P0, P1, PT, 0xf8, 0x8f ;  /* 0x00000000008f781c */ /* 0x000fda0000703f70 */
[----:B------:R-:W-:Y:S05]  /*02d0*/  @P0 BRA `(.L_x_4) ;  /* 0x00000004004c0947 */ /* 0x000fea0003800000 */
[----:B------:R-:W-:-:S13]  /*02e0*/  LOP3.LUT P0, RZ, R8, 0x7fffffff, R7, 0xc8, !PT ;  /* 0x7fffffff08ff7812 */ /* 0x000fda000780c807 */
[----:B------:R-:W-:Y:S05]  /*02f0*/  @!P0 BRA `(.L_x_5) ;  /* 0x00000004003c8947 */ /* 0x000fea0003800000 */
[C---:B------:R-:W-:Y:S02]  /*0300*/  FSETP.NEU.FTZ.AND P2, PT, |R0|.reuse, +INF , PT ;  /* 0x7f8000000000780b */ /* 0x040fe40003f5d200 */
[----:B------:R-:W-:Y:S02]  /*0310*/  FSETP.NEU.FTZ.AND P1, PT, |R3|, +INF , PT ;  /* 0x7f8000000300780b */ /* 0x000fe40003f3d200 */
[----:B------:R-:W-:-:S11]  /*0320*/  FSETP.NEU.FTZ.AND P0, PT, |R0|, +INF , PT ;  /* 0x7f8000000000780b */ /* 0x000fd60003f1d200 */
[----:B------:R-:W-:Y:S05]  /*0330*/  @!P1 BRA !P2, `(.L_x_5) ;  /* 0x00000004002c9947 */ /* 0x000fea0005000000 */
[----:B------:R-:W-:-:S04]  /*0340*/  LOP3.LUT P2, RZ, R7, 0x7fffffff, RZ, 0xc0, !PT ;  /* 0x7fffffff07ff7812 */ /* 0x000fc8000784c0ff */
[----:B------:R-:W-:-:S13]  /*0350*/  PLOP3.LUT P1, PT, P1, P2, PT, 0x2f, 0xf2 ;  /* 0x0000000000f2781c */ /* 0x000fda0000f24577 */
[----:B------:R-:W-:Y:S05]  /*0360*/  @P1 BRA `(.L_x_6) ;  /* 0x0000000400181947 */ /* 0x000fea0003800000 */
[----:B------:R-:W-:-:S04]  /*0370*/  LOP3.LUT P1, RZ, R8, 0x7fffffff, RZ, 0xc0, !PT ;  /* 0x7fffffff08ff7812 */ /* 0x000fc8000782c0ff */
[----:B------:R-:W-:-:S13]  /*0380*/  PLOP3.LUT P0, PT, P0, P1, PT, 0x2f, 0xf2 ;  /* 0x0000000000f2781c */ /* 0x000fda0000702577 */
[----:B------:R-:W-:Y:S05]  /*0390*/  @P0 BRA `(.L_x_7) ;  /* 0x0000000400000947 */ /* 0x000fea0003800000 */
[----:B------:R-:W-:Y:S02]  /*03a0*/  ISETP.GE.AND P0, PT, R10, RZ, PT ;  /* 0x000000ff0a00720c */ /* 0x000fe40003f06270 */
[----:B------:R-:W-:-:S11]  /*03b0*/  ISETP.GE.AND P1, PT, R11, RZ, PT ;  /* 0x000000ff0b00720c */ /* 0x000fd60003f26270 */
[----:B------:R-:W-:Y:S02]  /*03c0*/  @P0 IMAD.MOV.U32 R9, RZ, RZ, RZ ;  /* 0x000000ffff090224 */ /* 0x000fe400078e00ff */
[----:B------:R-:W-:Y:S01]  /*03d0*/  @!P0 FFMA R7, R0, 1.84467440737095516160e+19, RZ ;  /* 0x5f80000000078823 */ /* 0x000fe200000000ff */
[----:B------:R-:W-:Y:S02]  /*03e0*/  @!P0 IMAD.MOV.U32 R9, RZ, RZ, -0x40 ;  /* 0xffffffc0ff098424 */ /* 0x000fe400078e00ff */
[----:B------:R-:W-:Y:S02]  /*03f0*/  @!P1 FFMA R8, R3, 1.84467440737095516160e+19, RZ ;  /* 0x5f80000003089823 */ /* 0x000fe400000000ff */
[----:B------:R-:W-:-:S07]  /*0400*/  @!P1 VIADD R9, R9, 0x40 ;  /* 0x0000004009099836 */ /* 0x000fce0000000000 */
.L_x_3:
[----:B------:R-:W-:Y:S01]  /*0410*/  LEA R3, R6, 0xc0800000, 0x17 ;  /* 0xc080000006037811 */ /* 0x000fe200078eb8ff */
[----:B------:R-:W-:Y:S01]  /*0420*/  VIADD R5, R5, 0xffffff81 ;  /* 0xffffff8105057836 */ /* 0x000fe20000000000 */
[----:B------:R-:W-:Y:S03]  /*0430*/  BSSY.RECONVERGENT B2, `(.L_x_8) ;  /* 0x0000035000027945 */ /* 0x000fe60003800200 */
[----:B------:R-:W-:Y:S01]  /*0440*/  IMAD.IADD R3, R8, 0x1, -R3 ;  /* 0x0000000108037824 */ /* 0x000fe200078e0a03 */
[C---:B------:R-:W-:Y:S01]  /*0450*/  IADD3 R6, PT, PT, R5.reuse, 0x7f, -R6 ;  /* 0x0000007f05067810 */ /* 0x040fe20007ffe806 */
[----:B------:R-:W-:Y:S02]  /*0460*/  IMAD R0, R5, -0x800000, R7 ;  /* 0xff80000005007824 */ /* 0x000fe400078e0207 */
[----:B------:R-:W0:Y:S01]  /*0470*/  MUFU.RCP R8, R3 ;  /* 0x0000000300087308 */ /* 0x000e220000001000 */
[----:B------:R-:W-:Y:S01]  /*0480*/  FADD.FTZ R11, -R3, -RZ ;  /* 0x800000ff030b7221 */ /* 0x000fe20000010100 */
[----:B------:R-:W-:-:S03]  /*0490*/  IMAD.IADD R6, R6, 0x1, R9 ;  /* 0x0000000106067824 */ /* 0x000fc600078e0209 */
[----:B0-----:R-:W-:-:S04]  /*04a0*/  FFMA R13, R8, R11, 1 ;  /* 0x3f800000080d7423 */ /* 0x001fc8000000000b */
[----:B------:R-:W-:-:S04]  /*04b0*/  FFMA R10, R8, R13, R8 ;  /* 0x0000000d080a7223 */ /* 0x000fc80000000008 */
[----:B------:R-:W-:-:S04]  /*04c0*/  FFMA R7, R0, R10, RZ ;  /* 0x0000000a00077223 */ /* 0x000fc800000000ff */
[----:B------:R-:W-:-:S04]  /*04d0*/  FFMA R8, R11, R7, R0 ;  /* 0x000000070b087223 */ /* 0x000fc80000000000 */
[----:B------:R-:W-:-:S04]  /*04e0*/  FFMA R7, R10, R8, R7 ;  /* 0x000000080a077223 */ /* 0x000fc80000000007 */
[----:B------:R-:W-:-:S04]  /*04f0*/  FFMA R8, R11, R7, R0 ;  /* 0x000000070b087223 */ /* 0x000fc80000000000 */
[----:B------:R-:W-:-:S05]  /*0500*/  FFMA R0, R10, R8, R7 ;  /* 0x000000080a007223 */ /* 0x000fca0000000007 */
[----:B------:R-:W-:-:S04]  /*0510*/  SHF.R.U32.HI R3, RZ, 0x17, R0 ;  /* 0x00000017ff037819 */ /* 0x000fc80000011600 */
[----:B------:R-:W-:-:S05]  /*0520*/  LOP3.LUT R3, R3, 0xff, RZ, 0xc0, !PT ;  /* 0x000000ff03037812 */ /* 0x000fca00078ec0ff */
[----:B------:R-:W-:-:S04]  /*0530*/  IMAD.IADD R9, R3, 0x1, R6 ;  /* 0x0000000103097824 */ /* 0x000fc800078e0206 */
[----:B------:R-:W-:-:S05]  /*0540*/  VIADD R3, R9, 0xffffffff ;  /* 0xffffffff09037836 */ /* 0x000fca0000000000 */
[----:B------:R-:W-:-:S13]  /*0550*/  ISETP.GE.U32.AND P0, PT, R3, 0xfe, PT ;  /* 0x000000fe0300780c */ /* 0x000fda0003f06070 */
[----:B------:R-:W-:Y:S05]  /*0560*/  @!P0 BRA `(.L_x_9) ;  /* 0x0000000000808947 */ /* 0x000fea0003800000 */
[----:B------:R-:W-:-:S13]  /*0570*/  ISETP.GT.AND P0, PT, R9, 0xfe, PT ;  /* 0x000000fe0900780c */ /* 0x000fda0003f04270 */
[----:B------:R-:W-:Y:S05]  /*0580*/  @P0 BRA `(.L_x_10) ;  /* 0x00000000006c0947 */ /* 0x000fea0003800000 */
[----:B------:R-:W-:-:S13]  /*0590*/  ISETP.GE.AND P0, PT, R9, 0x1, PT ;  /* 0x000000010900780c */ /* 0x000fda0003f06270 */
[----:B------:R-:W-:Y:S05]  /*05a0*/  @P0 BRA `(.L_x_11) ;  /* 0x0000000000740947 */ /* 0x000fea0003800000 */
[----:B------:R-:W-:Y:S02]  /*05b0*/  ISETP.GE.AND P0, PT, R9, -0x18, PT ;  /* 0xffffffe80900780c */ /* 0x000fe40003f06270 */
[----:B------:R-:W-:-:S11]  /*05c0*/  LOP3.LUT R0, R0, 0x80000000, RZ, 0xc0, !PT ;  /* 0x8000000000007812 */ /* 0x000fd600078ec0ff */
[----:B------:R-:W-:Y:S05]  /*05d0*/  @!P0 BRA `(.L_x_11) ;  /* 0x0000000000688947 */ /* 0x000fea0003800000 */
[CCC-:B------:R-:W-:Y:S01]  /*05e0*/  FFMA.RZ R3, R10.reuse, R8.reuse, R7.reuse ;  /* 0x000000080a037223 */ /* 0x1c0fe2000000c007 */
[CCC-:B------:R-:W-:Y:S01]  /*05f0*/  FFMA.RM R6, R10.reuse, R8.reuse, R7.reuse ;  /* 0x000000080a067223 */ /* 0x1c0fe20000004007 */
[C---:B------:R-:W-:Y:S02]  /*0600*/  ISETP.NE.AND P2, PT, R9.reuse, RZ, PT ;  /* 0x000000ff0900720c */ /* 0x040fe40003f45270 */
[----:B------:R-:W-:Y:S02]  /*0610*/  ISETP.NE.AND P1, PT, R9, RZ, PT ;  /* 0x000000ff0900720c */ /* 0x000fe40003f25270 */
[----:B------:R-:W-:Y:S01]  /*0620*/  LOP3.LUT R5, R3, 0x7fffff, RZ, 0xc0, !PT ;  /* 0x007fffff03057812 */ /* 0x000fe200078ec0ff */
[----:B------:R-:W-:Y:S01]  /*0630*/  FFMA.RP R3, R10, R8, R7 ;  /* 0x000000080a037223 */ /* 0x000fe20000008007 */
[----:B------:R-:W-:Y:S02]  /*0640*/  VIADD R8, R9, 0x20 ;  /* 0x0000002009087836 */ /* 0x000fe40000000000 */
[----:B------:R-:W-:Y:S01]  /*0650*/  LOP3.LUT R5, R5, 0x800000, RZ, 0xfc, !PT ;  /* 0x0080000005057812 */ /* 0x000fe200078efcff */
[----:B------:R-:W-:Y:S01]  /*0660*/  IMAD.MOV R7, RZ, RZ, -R9 ;  /* 0x000000ffff077224 */ /* 0x000fe200078e0a09 */
[----:B------:R-:W-:-:S02]  /*0670*/  FSETP.NEU.FTZ.AND P0, PT, R3, R6, PT ;  /* 0x000000060300720b */ /* 0x000fc40003f1d000 */
[----:B------:R-:W-:Y:S02]  /*0680*/  SHF.L.U32 R8, R5, R8, RZ ;  /* 0x0000000805087219 */ /* 0x000fe400000006ff */
[----:B------:R-:W-:Y:S02]  /*0690*/  SEL R6, R7, RZ, P2 ;  /* 0x000000ff07067207 */ /* 0x000fe40001000000 */
[----:B------:R-:W-:Y:S02]  /*06a0*/  ISETP.NE.AND P1, PT, R8, RZ, P1 ;  /* 0x000000ff0800720c */ /* 0x000fe40000f25270 */
[----:B------:R-:W-:Y:S02]  /*06b0*/  SHF.R.U32.HI R6, RZ, R6, R5 ;  /* 0x00000006ff067219 */ /* 0x000fe40000011605 */
[----:B------:R-:W-:Y:S02]  /*06c0*/  PLOP3.LUT P0, PT, P0, P1, PT, 0xf8, 0x8f ;  /* 0x00000000008f781c */ /* 0x000fe40000703f70 */
[----:B------:R-:W-:-:S02]  /*06d0*/  SHF.R.U32.HI R8, RZ, 0x1, R6 ;  /* 0x00000001ff087819 */ /* 0x000fc40000011606 */
[----:B------:R-:W-:-:S04]  /*06e0*/  SEL R3, RZ, 0x1, !P0 ;  /* 0x00000001ff037807 */ /* 0x000fc80004000000 */
[----:B------:R-:W-:-:S04]  /*06f0*/  LOP3.LUT R3, R3, 0x1, R8, 0xf8, !PT ;  /* 0x0000000103037812 */ /* 0x000fc800078ef808 */
[----:B------:R-:W-:-:S05]  /*0700*/  LOP3.LUT R3, R3, R6, RZ, 0xc0, !PT ;  /* 0x0000000603037212 */ /* 0x000fca00078ec0ff */
[----:B------:R-:W-:-:S05]  /*0710*/  IMAD.IADD R3, R8, 0x1, R3 ;  /* 0x0000000108037824 */ /* 0x000fca00078e0203 */
[----:B------:R-:W-:Y:S01]  /*0720*/  LOP3.LUT R0, R3, R0, RZ, 0xfc, !PT ;  /* 0x0000000003007212 */ /* 0x000fe200078efcff */
[----:B------:R-:W-:Y:S06]  /*0730*/  BRA `(.L_x_11) ;  /* 0x0000000000107947 */ /* 0x000fec0003800000 */
.L_x_10:
[----:B------:R-:W-:-:S04]  /*0740*/  LOP3.LUT R0, R0, 0x80000000, RZ, 0xc0, !PT ;  /* 0x8000000000007812 */ /* 0x000fc800078ec0ff */
[----:B------:R-:W-:Y:S01]  /*0750*/  LOP3.LUT R0, R0, 0x7f800000, RZ, 0xfc, !PT ;  /* 0x7f80000000007812 */ /* 0x000fe200078efcff */
[----:B------:R-:W-:Y:S06]  /*0760*/  BRA `(.L_x_11) ;  /* 0x0000000000047947 */ /* 0x000fec0003800000 */
.L_x_9:
[----:B------:R-:W-:-:S07]  /*0770*/  IMAD R0, R6, 0x800000, R0 ;  /* 0x0080000006007824 */ /* 0x000fce00078e0200 */
.L_x_11:
[----:B------:R-:W-:Y:S05]  /*0780*/  BSYNC.RECONVERGENT B2 ;  /* 0x0000000000027941 */ /* 0x000fea0003800200 */
.L_x_8:
[----:B------:R-:W-:Y:S05]  /*0790*/  BRA `(.L_x_12) ;  /* 0x0000000000207947 */ /* 0x000fea0003800000 */
.L_x_7:
[----:B------:R-:W-:-:S04]  /*07a0*/  LOP3.LUT R0, R8, 0x80000000, R7, 0x48, !PT ;  /* 0x8000000008007812 */ /* 0x000fc800078e4807 */
[----:B------:R-:W-:Y:S01]  /*07b0*/  LOP3.LUT R0, R0, 0x7f800000, RZ, 0xfc, !PT ;  /* 0x7f80000000007812 */ /* 0x000fe200078efcff */
[----:B------:R-:W-:Y:S06]  /*07c0*/  BRA `(.L_x_12) ;  /* 0x0000000000147947 */ /* 0x000fec0003800000 */
.L_x_6:
[----:B------:R-:W-:Y:S01]  /*07d0*/  LOP3.LUT R0, R8, 0x80000000, R7, 0x48, !PT ;  /* 0x8000000008007812 */ /* 0x000fe200078e4807 */
[----:B------:R-:W-:Y:S06]  /*07e0*/  BRA `(.L_x_12) ;  /* 0x00000000000c7947 */ /* 0x000fec0003800000 */
.L_x_5:
[----:B------:R-:W0:Y:S01]  /*07f0*/  MUFU.RSQ R0, -QNAN ;  /* 0xffc0000000007908 */ /* 0x000e220000001400 */
[----:B------:R-:W-:Y:S05]  /*0800*/  BRA `(.L_x_12) ;  /* 0x0000000000047947 */ /* 0x000fea0003800000 */
.L_x_4:
[----:B------:R-:W-:-:S07]  /*0810*/  FADD.FTZ R0, R0, R3 ;  /* 0x0000000300007221 */ /* 0x000fce0000010000 */
.L_x_12:
[----:B------:R-:W-:Y:S05]  /*0820*/  BSYNC.RECONVERGENT B1 ;  /* 0x0000000000017941 */ /* 0x000fea0003800200 */
.L_x_2:
[----:B------:R-:W-:-:S04]  /*0830*/  IMAD.MOV.U32 R5, RZ, RZ, 0x0 ;  /* 0x00000000ff057424 */ /* 0x000fc800078e00ff */
[----:B0-----:R-:W-:Y:S05]  /*0840*/  RET.REL.NODEC R4 `(vdiv) ;  /* 0xfffffff404ec7950 */ /* 0x001fea0003c3ffff */
.L_x_13:
[----:B------:R-:W-:-:S00]  /*0850*/  BRA `(.L_x_13) ;  /* 0xfffffffc00fc7947 */ /* 0x000fc0000383ffff */
[----:B------:R-:W-:-:S00]  /*0860*/  NOP ;  /* 0x0000000000007918 */ /* 0x000fc00000000000 */
        /* <DEDUP_REMOVED lines=9> */
.L_x_17:


//--------------------- .text.vmul                --------------------------
	.section	.text.vmul,"ax",@progbits
	.align	128
        .global         vmul
        .type           vmul,@function
        .size           vmul,(.L_x_19 - vmul)
        .other          vmul,@"STO_CUDA_ENTRY STV_DEFAULT"
vmul:
.text.vmul:
[----:B------:R-:W-:Y:S01]  /*0000*/  LDC R1, c[0x0][0x37c] ;  /* 0x0000df00ff017b82 */ /* 0x000fe20000000800 */
[----:B------:R-:W0:Y:S07]  /*0010*/  S2R R9, SR_CTAID.X ;  /* 0x0000000000097919 */ /* 0x000e2e0000002500 */
[----:B------:R-:W1:Y:S01]  /*0020*/  LDC.64 R2, c[0x0][0x380] ;  /* 0x0000e000ff027b82 */ /* 0x000e620000000a00 */
[----:B------:R-:W0:Y:S01]  /*0030*/  LDCU UR6, c[0x0][0x360] ;  /* 0x00006c00ff0677ac */ /* 0x000e220008000800 */
[----:B------:R-:W0:Y:S01]  /*0040*/  S2R R0, SR_TID.X ;  /* 0x0000000000007919 */ /* 0x000e220000002100 */
[----:B------:R-:W2:Y:S05]  /*0050*/  LDCU.64 UR4, c[0x0][0x358] ;  /* 0x00006b00ff0477ac */ /* 0x000eaa0008000a00 */
[----:B------:R-:W3:Y:S08]  /*0060*/  LDC.64 R4, c[0x0][0x388] ;  /* 0x0000e200ff047b82 */ /* 0x000ef00000000a00 */
[----:B------:R-:W4:Y:S01]  /*0070*/  LDC.64 R6, c[0x0][0x390] ;  /* 0x0000e400ff067b82 */ /* 0x000f220000000a00 */
[----:B0-----:R-:W-:-:S04]  /*0080*/  IMAD R9, R9, UR6, R0 ;  /* 0x0000000609097c24 */ /* 0x001fc8000f8e0200 */
[----:B-1----:R-:W-:-:S04]  /*0090*/  IMAD.WIDE R2, R9, 0x4, R2 ;  /* 0x0000000409027825 */ /* 0x002fc800078e0202 */
[C---:B---3--:R-:W-:Y:S02]  /*00a0*/  IMAD.WIDE R4, R9.reuse, 0x4, R4 ;  /* 0x0000000409047825 */ /* 0x048fe400078e0204 */
[----:B--2---:R-:W2:Y:S04]  /*00b0*/  LDG.E R3, desc[UR4][R2.64] ;  /* 0x0000000402037981 */ /* 0x004ea8000c1e1900 */
[----:B------:R-:W2:Y:S01]  /*00c0*/  LDG.E R4, desc[UR4][R4.64] ;  /* 0x0000000404047981 */ /* 0x000ea2000c1e1900 */
[----:B----4-:R-:W-:-:S04]  /*00d0*/  IMAD.WIDE R6, R9, 0x4, R6 ;  /* 0x0000000409067825 */ /* 0x010fc800078e0206 */
[----:B--2---:R-:W-:-:S05]  /*00e0*/  FMUL R9, R4, R3 ;  /* 0x0000000304097220 */ /* 0x004fca0000400000 */
[----:B------:R-:W-:Y:S01]  /*00f0*/  STG.E desc[UR4][R6.64], R9 ;  /* 0x0000000906007986 */ /* 0x000fe2000c101904 */
[----:B------:R-:W-:Y:S05]  /*0100*/  EXIT ;  /* 0x000000000000794d */ /* 0x000fea0003800000 */
.L_x_14:
        /* <DEDUP_REMOVED lines=15> */
.L_x_19:


//--------------------- .text.vsub                --------------------------
	.section	.text.vsub,"ax",@progbits
	.align	128
        .global         vsub
        .type           vsub,@function
        .size           vsub,(.L_x_20 - vsub)
        .other          vsub,@"STO_CUDA_ENTRY STV_DEFAULT"
vsub:
.text.vsub:
        /* <DEDUP_REMOVED lines=14> */
[----:B--2---:R-:W-:-:S05]  /*00e0*/  FADD R9, -R4, R3 ;  /* 0x0000000304097221 */ /* 0x004fca0000000100 */
[----:B------:R-:W-:Y:S01]  /*00f0*/  STG.E desc[UR4][R6.64], R9 ;  /* 0x0000000906007986 */ /* 0x000fe2000c101904 */
[----:B------:R-:W-:Y:S05]  /*0100*/  EXIT ;  /* 0x000000000000794d */ /* 0x000fea0003800000 */
.L_x_15:
        /* <DEDUP_REMOVED lines=15> */
.L_x_20:


//--------------------- .text.vadd                --------------------------
	.section	.text.vadd,"ax",@progbits
	.align	128
        .global         vadd
        .type           vadd,@function
        .size           vadd,(.L_x_21 - vadd)
        .other          vadd,@"STO_CUDA_ENTRY STV_DEFAULT"
vadd:
.text.vadd:
        /* <DEDUP_REMOVED lines=14> */
[----:B--2---:R-:W-:-:S05]  /*00e0*/  FADD R9, R4, R3 ;  /* 0x0000000304097221 */ /* 0x004fca0000000000 */
[----:B------:R-:W-:Y:S01]  /*00f0*/  STG.E desc[UR4][R6.64], R9 ;  /* 0x0000000906007986 */ /* 0x000fe2000c101904 */
[----:B------:R-:W-:Y:S05]  /*0100*/  EXIT ;  /* 0x000000000000794d */ /* 0x000fea0003800000 */
.L_x_16:
        /* <DEDUP_REMOVED lines=15> */
.L_x_21:


//--------------------- .nv.shared.reserved.0     --------------------------
	.section	.nv.shared.reserved.0,"aw",@nobits
	.weak		__nv_reservedSMEM_offset_0_alias
	.size		__nv_reservedSMEM_offset_0_alias, 0, 64
	.other		__nv_reservedSMEM_offset_0_alias,@"STO_CUDA_RESERVED_SHARED STV_DEFAULT"
__nv_reservedSMEM_offset_0_alias:
	.zero		0
	.zero		64


//--------------------- .nv.constant0.vdiv        --------------------------
	.section	.nv.constant0.vdiv,"a",@progbits
	.sectionflags	@""
	.align	4
.nv.constant0.vdiv:
	.zero		920


//--------------------- .nv.constant0.vmul        --------------------------
	.section	.nv.constant0.vmul,"a",@progbits
	.sectionflags	@""
	.align	4
.nv.constant0.vmul:
	.zero		920


//--------------------- .nv.constant0.vsub        --------------------------
	.section	.nv.constant0.vsub,"a",@progbits
	.sectionflags	@""
	.align	4
.nv.constant0.vsub:
	.zero		920


//--------------------- .nv.constant0.vadd        --------------------------
	.section	.nv.constant0.vadd,"a",@progbits
	.sectionflags	@""
	.align	4
.nv.constant0.vadd:
	.zero		920


//--------------------- SYMBOLS --------------------------

	.type		.nv.reservedSmem.offset0,@object
	.size		.nv.reservedSmem.offset0,0x4
